//
// Generated by NVIDIA NVVM Compiler
//
// Compiler Build ID: CL-36424714
// Cuda compilation tools, release 13.0, V13.0.88
// Based on NVVM 20.0.0
//

.version 9.0
.target sm_100
.address_size 64

	// .globl	_Z22matMulWithTilingKernelPfS_S_i
// _ZZ22matMulWithTilingKernelPfS_S_iE5Atile has been demoted
// _ZZ22matMulWithTilingKernelPfS_S_iE5Btile has been demoted

.visible .entry _Z22matMulWithTilingKernelPfS_S_i(
	.param .u64 .ptr .align 1 _Z22matMulWithTilingKernelPfS_S_i_param_0,
	.param .u64 .ptr .align 1 _Z22matMulWithTilingKernelPfS_S_i_param_1,
	.param .u64 .ptr .align 1 _Z22matMulWithTilingKernelPfS_S_i_param_2,
	.param .u32 _Z22matMulWithTilingKernelPfS_S_i_param_3
)
{
	.reg .pred 	%p<9>;
	.reg .b32 	%r<28>;
	.reg .b32 	%f<65>;
	.reg .b64 	%rd<39>;
	// demoted variable
	.shared .align 4 .b8 _ZZ22matMulWithTilingKernelPfS_S_iE5Atile[1024];
	// demoted variable
	.shared .align 4 .b8 _ZZ22matMulWithTilingKernelPfS_S_iE5Btile[1024];
	ld.param.u64 	%rd20, [_Z22matMulWithTilingKernelPfS_S_i_param_1];
	ld.param.u64 	%rd21, [_Z22matMulWithTilingKernelPfS_S_i_param_2];
	ld.param.u32 	%r9, [_Z22matMulWithTilingKernelPfS_S_i_param_3];
	mov.u32 	%r10, %ctaid.x;
	mov.u32 	%r11, %ntid.x;
	mov.u32 	%r1, %tid.x;
	mad.lo.s32 	%r2, %r10, %r11, %r1;
	mov.u32 	%r12, %ctaid.y;
	mov.u32 	%r13, %ntid.y;
	mov.u32 	%r3, %tid.y;
	mad.lo.s32 	%r4, %r12, %r13, %r3;
	add.s32 	%r14, %r9, 30;
	setp.lt.u32 	%p1, %r14, 31;
	mov.f32 	%f64, 0f00000000;
	@%p1 bra 	$L__BB0_8;
	ld.param.u64 	%rd33, [_Z22matMulWithTilingKernelPfS_S_i_param_0];
	add.s32 	%r15, %r9, 15;
	shr.s32 	%r16, %r15, 31;
	shr.u32 	%r17, %r16, 28;
	add.s32 	%r18, %r15, %r17;
	shr.s32 	%r19, %r18, 4;
	cvt.u64.u32 	%rd34, %r1;
	cvt.s64.s32 	%rd2, %r9;
	shl.b32 	%r20, %r3, 6;
	mov.u32 	%r21, _ZZ22matMulWithTilingKernelPfS_S_iE5Atile;
	add.s32 	%r5, %r21, %r20;
	shl.b32 	%r22, %r1, 2;
	add.s32 	%r6, %r5, %r22;
	mul.lo.s32 	%r23, %r9, %r4;
	cvt.u64.u32 	%rd22, %r23;
	cvt.u64.u32 	%rd37, %r3;
	mov.u32 	%r24, _ZZ22matMulWithTilingKernelPfS_S_iE5Btile;
	add.s32 	%r8, %r24, %r22;
	add.s32 	%r7, %r8, %r20;
	cvt.s64.s32 	%rd23, %r2;
	max.u32 	%r25, %r19, 1;
	cvt.s64.s32 	%rd36, %r25;
	mad.lo.s64 	%rd24, %rd2, %rd37, %rd23;
	shl.b64 	%rd25, %rd24, 2;
	cvta.to.global.u64 	%rd26, %rd20;
	add.s64 	%rd38, %rd26, %rd25;
	mul.wide.s32 	%rd7, %r9, 64;
	add.s64 	%rd27, %rd34, %rd22;
	shl.b64 	%rd28, %rd27, 2;
	cvta.to.global.u64 	%rd29, %rd33;
	add.s64 	%rd35, %rd29, %rd28;
	mov.f32 	%f64, 0f00000000;
$L__BB0_2:
	setp.ge.s32 	%p2, %r4, %r9;
	mov.f32 	%f62, 0f00000000;
	@%p2 bra 	$L__BB0_5;
	setp.ge.u64 	%p3, %rd34, %rd2;
	@%p3 bra 	$L__BB0_5;
	ld.global.f32 	%f62, [%rd35];
$L__BB0_5:
	setp.ge.s32 	%p4, %r2, %r9;
	st.shared.f32 	[%r6], %f62;
	setp.ge.u64 	%p5, %rd37, %rd2;
	mov.f32 	%f63, 0f00000000;
	or.pred  	%p6, %p4, %p5;
	@%p6 bra 	$L__BB0_7;
	ld.global.f32 	%f63, [%rd38];
$L__BB0_7:
	st.shared.f32 	[%r7], %f63;
	bar.sync 	0;
	ld.shared.f32 	%f13, [%r5];
	ld.shared.f32 	%f14, [%r8];
	fma.rn.f32 	%f15, %f13, %f14, %f64;
	ld.shared.f32 	%f16, [%r5+4];
	ld.shared.f32 	%f17, [%r8+64];
	fma.rn.f32 	%f18, %f16, %f17, %f15;
	ld.shared.f32 	%f19, [%r5+8];
	ld.shared.f32 	%f20, [%r8+128];
	fma.rn.f32 	%f21, %f19, %f20, %f18;
	ld.shared.f32 	%f22, [%r5+12];
	ld.shared.f32 	%f23, [%r8+192];
	fma.rn.f32 	%f24, %f22, %f23, %f21;
	ld.shared.f32 	%f25, [%r5+16];
	ld.shared.f32 	%f26, [%r8+256];
	fma.rn.f32 	%f27, %f25, %f26, %f24;
	ld.shared.f32 	%f28, [%r5+20];
	ld.shared.f32 	%f29, [%r8+320];
	fma.rn.f32 	%f30, %f28, %f29, %f27;
	ld.shared.f32 	%f31, [%r5+24];
	ld.shared.f32 	%f32, [%r8+384];
	fma.rn.f32 	%f33, %f31, %f32, %f30;
	ld.shared.f32 	%f34, [%r5+28];
	ld.shared.f32 	%f35, [%r8+448];
	fma.rn.f32 	%f36, %f34, %f35, %f33;
	ld.shared.f32 	%f37, [%r5+32];
	ld.shared.f32 	%f38, [%r8+512];
	fma.rn.f32 	%f39, %f37, %f38, %f36;
	ld.shared.f32 	%f40, [%r5+36];
	ld.shared.f32 	%f41, [%r8+576];
	fma.rn.f32 	%f42, %f40, %f41, %f39;
	ld.shared.f32 	%f43, [%r5+40];
	ld.shared.f32 	%f44, [%r8+640];
	fma.rn.f32 	%f45, %f43, %f44, %f42;
	ld.shared.f32 	%f46, [%r5+44];
	ld.shared.f32 	%f47, [%r8+704];
	fma.rn.f32 	%f48, %f46, %f47, %f45;
	ld.shared.f32 	%f49, [%r5+48];
	ld.shared.f32 	%f50, [%r8+768];
	fma.rn.f32 	%f51, %f49, %f50, %f48;
	ld.shared.f32 	%f52, [%r5+52];
	ld.shared.f32 	%f53, [%r8+832];
	fma.rn.f32 	%f54, %f52, %f53, %f51;
	ld.shared.f32 	%f55, [%r5+56];
	ld.shared.f32 	%f56, [%r8+896];
	fma.rn.f32 	%f57, %f55, %f56, %f54;
	ld.shared.f32 	%f58, [%r5+60];
	ld.shared.f32 	%f59, [%r8+960];
	fma.rn.f32 	%f64, %f58, %f59, %f57;
	bar.sync 	0;
	add.s64 	%rd38, %rd38, %rd7;
	add.s64 	%rd37, %rd37, 16;
	add.s64 	%rd36, %rd36, -1;
	add.s64 	%rd35, %rd35, 64;
	add.s64 	%rd34, %rd34, 16;
	setp.ne.s64 	%p7, %rd36, 0;
	@%p7 bra 	$L__BB0_2;
$L__BB0_8:
	max.s32 	%r26, %r4, %r2;
	setp.ge.s32 	%p8, %r26, %r9;
	@%p8 bra 	$L__BB0_10;
	mad.lo.s32 	%r27, %r9, %r4, %r2;
	cvta.to.global.u64 	%rd30, %rd21;
	mul.wide.s32 	%rd31, %r27, 4;
	add.s64 	%rd32, %rd30, %rd31;
	st.global.f32 	[%rd32], %f64;
$L__BB0_10:
	ret;

}


// ===== COMPILED SASS (sm_100) =====

	.target	sm_100

	.elftype	@"ET_EXEC"


//--------------------- .note.nv.tkinfo           --------------------------
	.section	.note.nv.tkinfo,"",@"SHT_NOTE"
	.sectionflags	@"SHF_NOTE_NV_TKINFO"
	.tkinfo
        /*0018*/ 	.word	0x00000002
        /*0030*/ 	.string	""
        /*0030*/ 	.string	"ptxas"
        /*0030*/ 	.string	"Cuda compilation tools, release 13.0, V13.0.88"
        /*0030*/ 	.string	"Build cuda_13.0.r13.0/compiler.36424714_0"
        /*0030*/ 	.string	"-arch sm_100 -m 64 "



//--------------------- .note.nv.cuinfo           --------------------------
	.section	.note.nv.cuinfo,"",@"SHT_NOTE"
	.sectionflags	@"SHF_NOTE_NV_CUINFO"
        /*0018*/ 	.short	0x0002
        /*001a*/ 	.short	0x0064
        /*001c*/ 	.short	0x0082
	.zero		2


//--------------------- .nv.info                  --------------------------
	.section	.nv.info,"",@"SHT_CUDA_INFO"
	.align	4


	//----- nvinfo : EIATTR_REGCOUNT
	.align		4
        /*0000*/ 	.byte	0x04, 0x2f
        /*0002*/ 	.short	(.L_1 - .L_0)
	.align		4
.L_0:
        /*0004*/ 	.word	index@(_Z22matMulWithTilingKernelPfS_S_i)
        /*0008*/ 	.word	0x0000001f


	//----- nvinfo : EIATTR_FRAME_SIZE
	.align		4
.L_1:
        /*000c*/ 	.byte	0x04, 0x11
        /*000e*/ 	.short	(.L_3 - .L_2)
	.align		4
.L_2:
        /*0010*/ 	.word	index@(_Z22matMulWithTilingKernelPfS_S_i)
        /*0014*/ 	.word	0x00000000


	//----- nvinfo : EIATTR_MIN_STACK_SIZE
	.align		4
.L_3:
        /*0018*/ 	.byte	0x04, 0x12
        /*001a*/ 	.short	(.L_5 - .L_4)
	.align		4
.L_4:
        /*001c*/ 	.word	index@(_Z22matMulWithTilingKernelPfS_S_i)
        /*0020*/ 	.word	0x00000000
.L_5:


//--------------------- .nv.compat                --------------------------
	.section	.nv.compat,"",@"SHT_CUDA_COMPAT_INFO"
	.align	4
        /*0000*/ 	.byte	0x02, 0x09, 0x00, 0x00, 0x02, 0x02, 0x01, 0x00, 0x02, 0x05, 0x05, 0x00, 0x03, 0x07, 0x01, 0x01
        /*0010*/ 	.byte	0x02, 0x03, 0x00, 0x00, 0x02, 0x06, 0x01, 0x00, 0x04, 0x0b, 0x08, 0x00, 0x09, 0x00, 0x00, 0x00
        /*0020*/ 	.byte	0x00, 0x00, 0x00, 0x00


//--------------------- .nv.info._Z22matMulWithTilingKernelPfS_S_i --------------------------
	.section	.nv.info._Z22matMulWithTilingKernelPfS_S_i,"",@"SHT_CUDA_INFO"
	.sectionflags	@""
	.align	4


	//----- nvinfo : EIATTR_CUDA_API_VERSION
	.align		4
        /*0000*/ 	.byte	0x04, 0x37
        /*0002*/ 	.short	(.L_7 - .L_6)
.L_6:
        /*0004*/ 	.word	0x00000082


	//----- nvinfo : EIATTR_KPARAM_INFO
	.align		4
.L_7:
        /*0008*/ 	.byte	0x04, 0x17
        /*000a*/ 	.short	(.L_9 - .L_8)
.L_8:
        /*000c*/ 	.word	0x00000000
        /*0010*/ 	.short	0x0003
        /*0012*/ 	.short	0x0018
        /*0014*/ 	.byte	0x00, 0xf0, 0x11, 0x00


	//----- nvinfo : EIATTR_KPARAM_INFO
	.align		4
.L_9:
        /*0018*/ 	.byte	0x04, 0x17
        /*001a*/ 	.short	(.L_11 - .L_10)
.L_10:
        /*001c*/ 	.word	0x00000000
        /*0020*/ 	.short	0x0002
        /*0022*/ 	.short	0x0010
        /*0024*/ 	.byte	0x00, 0xf5, 0x21, 0x00


	//----- nvinfo : EIATTR_KPARAM_INFO
	.align		4
.L_11:
        /*0028*/ 	.byte	0x04, 0x17
        /*002a*/ 	.short	(.L_13 - .L_12)
.L_12:
        /*002c*/ 	.word	0x00000000
        /*0030*/ 	.short	0x0001
        /*0032*/ 	.short	0x0008
        /*0034*/ 	.byte	0x00, 0xf5, 0x21, 0x00


	//----- nvinfo : EIATTR_KPARAM_INFO
	.align		4
.L_13:
        /*0038*/ 	.byte	0x04, 0x17
        /*003a*/ 	.short	(.L_15 - .L_14)
.L_14:
        /*003c*/ 	.word	0x00000000
        /*0040*/ 	.short	0x0000
        /*0042*/ 	.short	0x0000
        /*0044*/ 	.byte	0x00, 0xf5, 0x21, 0x00


	//----- nvinfo : EIATTR_SPARSE_MMA_MASK
	.align		4
.L_15:
        /*0048*/ 	.byte	0x03, 0x50
        /*004a*/ 	.short	0x0000


	//----- nvinfo : EIATTR_MAXREG_COUNT
	.align		4
        /*004c*/ 	.byte	0x03, 0x1b
        /*004e*/ 	.short	0x00ff


	//----- nvinfo : EIATTR_NUM_BARRIERS
	.align		4
        /*0050*/ 	.byte	0x02, 0x4c
        /*0052*/ 	.byte	0x01
	.zero		1


	//----- nvinfo : EIATTR_MERCURY_ISA_VERSION
	.align		4
        /*0054*/ 	.byte	0x03, 0x5f
        /*0056*/ 	.short	0x0101


	//----- nvinfo : EIATTR_VRC_CTA_INIT_COUNT
	.align		4
        /*0058*/ 	.byte	0x02, 0x4a
	.zero		1
	.zero		1


	//----- nvinfo : EIATTR_EXIT_INSTR_OFFSETS
	.align		4
        /*005c*/ 	.byte	0x04, 0x1c
        /*005e*/ 	.short	(.L_17 - .L_16)


	//   ....[0]....
.L_16:
        /*0060*/ 	.word	0x00000770


	//   ....[1]....
        /*0064*/ 	.word	0x000007c0


	//----- nvinfo : EIATTR_CBANK_PARAM_SIZE
	.align		4
.L_17:
        /*0068*/ 	.byte	0x03, 0x19
        /*006a*/ 	.short	0x001c


	//----- nvinfo : EIATTR_PARAM_CBANK
	.align		4
        /*006c*/ 	.byte	0x04, 0x0a
        /*006e*/ 	.short	(.L_19 - .L_18)
	.align		4
.L_18:
        /*0070*/ 	.word	index@(.nv.constant0._Z22matMulWithTilingKernelPfS_S_i)
        /*0074*/ 	.short	0x0380
        /*0076*/ 	.short	0x001c


	//----- nvinfo : EIATTR_SW_WAR
	.align		4
.L_19:
        /*0078*/ 	.byte	0x04, 0x36
        /*007a*/ 	.short	(.L_21 - .L_20)
.L_20:
        /*007c*/ 	.word	0x00000008
.L_21:


//--------------------- .nv.callgraph             --------------------------
	.section	.nv.callgraph,"",@"SHT_CUDA_CALLGRAPH"
	.align	4
	.sectionentsize	8
	.align		4
        /*0000*/ 	.word	0x00000000
	.align		4
        /*0004*/ 	.word	0xffffffff
	.align		4
        /*0008*/ 	.word	0x00000000
	.align		4
        /*000c*/ 	.word	0xfffffffe
	.align		4
        /*0010*/ 	.word	0x00000000
	.align		4
        /*0014*/ 	.word	0xfffffffd
	.align		4
        /*0018*/ 	.word	0x00000000
	.align		4
        /*001c*/ 	.word	0xfffffffc


//--------------------- .text._Z22matMulWithTilingKernelPfS_S_i --------------------------
	.section	.text._Z22matMulWithTilingKernelPfS_S_i,"ax",@progbits
	.align	128
        .global         _Z22matMulWithTilingKernelPfS_S_i
        .type           _Z22matMulWithTilingKernelPfS_S_i,@function
        .size           _Z22matMulWithTilingKernelPfS_S_i,(.L_x_3 - _Z22matMulWithTilingKernelPfS_S_i)
        .other          _Z22matMulWithTilingKernelPfS_S_i,@"STO_CUDA_ENTRY STV_DEFAULT"
_Z22matMulWithTilingKernelPfS_S_i:
.text._Z22matMulWithTilingKernelPfS_S_i:
[----:B------:R-:W-:Y:S01]  /*0000*/  LDC R1, c[0x0][0x37c] ;  /* 0x0000df00ff017b82 */ /* 0x000fe20000000800 */
[----:B------:R-:W0:Y:S01]  /*0010*/  LDCU UR6, c[0x0][0x398] ;  /* 0x00007300ff0677ac */ /* 0x000e220008000800 */
[----:B------:R-:W1:Y:S06]  /*0020*/  S2R R11, SR_TID.X ;  /* 0x00000000000b7919 */ /* 0x000e6c0000002100 */
[----:B------:R-:W1:Y:S01]  /*0030*/  LDC R22, c[0x0][0x360] ;  /* 0x0000d800ff167b82 */ /* 0x000e620000000800 */
[----:B------:R-:W-:Y:S01]  /*0040*/  HFMA2 R25, -RZ, RZ, 0, 0 ;  /* 0x00000000ff197431 */ /* 0x000fe200000001ff */
[----:B------:R-:W2:Y:S01]  /*0050*/  LDCU.64 UR8, c[0x0][0x358] ;  /* 0x00006b00ff0877ac */ /* 0x000ea20008000a00 */
[----:B------:R-:W3:Y:S05]  /*0060*/  S2R R3, SR_TID.Y ;  /* 0x0000000000037919 */ /* 0x000eea0000002200 */
[----:B------:R-:W1:Y:S08]  /*0070*/  S2UR UR4, SR_CTAID.X ;  /* 0x00000000000479c3 */ /* 0x000e700000002500 */
[----:B------:R-:W3:Y:S01]  /*0080*/  S2UR UR5, SR_CTAID.Y ;  /* 0x00000000000579c3 */ /* 0x000ee20000002600 */
[----:B0-----:R-:W-:-:S04]  /*0090*/  IMAD.U32 R6, RZ, RZ, UR6 ;  /* 0x00000006ff067e24 */ /* 0x001fc8000f8e00ff */
[----:B------:R-:W-:-:S03]  /*00a0*/  VIADD R2, R6, 0x1e ;  /* 0x0000001e06027836 */ /* 0x000fc60000000000 */
[----:B------:R-:W3:Y:S02]  /*00b0*/  LDC R0, c[0x0][0x364] ;  /* 0x0000d900ff007b82 */ /* 0x000ee40000000800 */
[----:B------:R-:W-:Y:S01]  /*00c0*/  ISETP.GE.U32.AND P0, PT, R2, 0x1f, PT ;  /* 0x0000001f0200780c */ /* 0x000fe20003f06070 */
[----:B-1----:R-:W-:Y:S02]  /*00d0*/  IMAD R22, R22, UR4, R11 ;  /* 0x0000000416167c24 */ /* 0x002fe4000f8e020b */
[----:B---3--:R-:W-:-:S10]  /*00e0*/  IMAD R19, R0, UR5, R3 ;  /* 0x0000000500137c24 */ /* 0x008fd4000f8e0203 */
[----:B--2---:R-:W-:Y:S05]  /*00f0*/  @!P0 BRA `(.L_x_0) ;  /* 0x0000000400948947 */ /* 0x004fea0003800000 */
[----:B------:R-:W0:Y:S01]  /*0100*/  S2UR UR6, SR_CgaCtaId ;  /* 0x00000000000679c3 */ /* 0x000e220000008800 */
[----:B------:R-:W1:Y:S01]  /*0110*/  LDCU.128 UR12, c[0x0][0x380] ;  /* 0x00007000ff0c77ac */ /* 0x000e620008000c00 */
[----:B------:R-:W-:Y:S01]  /*0120*/  SHF.R.S32.HI R23, RZ, 0x1f, R22 ;  /* 0x0000001fff177819 */ /* 0x000fe20000011416 */
[----:B------:R-:W-:Y:S01]  /*0130*/  VIADD R0, R6, 0xf ;  /* 0x0000000f06007836 */ /* 0x000fe20000000000 */
[CC--:B------:R-:W-:Y:S01]  /*0140*/  ISETP.GE.AND P2, PT, R19.reuse, R6.reuse, PT ;  /* 0x000000061300720c */ /* 0x0c0fe20003f46270 */
[-C--:B------:R-:W-:Y:S01]  /*0150*/  IMAD R2, R19, R6.reuse, RZ ;  /* 0x0000000613027224 */ /* 0x080fe200078e02ff */
[----:B------:R-:W-:Y:S01]  /*0160*/  SHF.R.S32.HI R7, RZ, 0x1f, R6 ;  /* 0x0000001fff077819 */ /* 0x000fe20000011406 */
[----:B------:R-:W-:Y:S01]  /*0170*/  IMAD.WIDE.U32 R4, R3, R6, R22 ;  /* 0x0000000603047225 */ /* 0x000fe200078e0016 */
[----:B------:R-:W-:Y:S01]  /*0180*/  SHF.R.S32.HI R9, RZ, 0x1f, R0 ;  /* 0x0000001fff097819 */ /* 0x000fe20000011400 */
[----:B------:R-:W2:Y:S01]  /*0190*/  LDC R6, c[0x0][0x398] ;  /* 0x0000e600ff067b82 */ /* 0x000ea20000000800 */
[----:B------:R-:W-:Y:S01]  /*01a0*/  IADD3 R2, P0, PT, R2, R11, RZ ;  /* 0x0000000b02027210 */ /* 0x000fe20007f1e0ff */
[----:B------:R-:W-:Y:S01]  /*01b0*/  UMOV UR4, 0x400 ;  /* 0x0000040000047882 */ /* 0x000fe20000000000 */
[----:B------:R-:W-:Y:S01]  /*01c0*/  IMAD R13, R7, R3, RZ ;  /* 0x00000003070d7224 */ /* 0x000fe200078e02ff */
[----:B------:R-:W-:Y:S01]  /*01d0*/  UIADD3 UR5, UPT, UPT, UR4, 0x400, URZ ;  /* 0x0000040004057890 */ /* 0x000fe2000fffe0ff */
[----:B------:R-:W-:Y:S01]  /*01e0*/  LEA.HI R0, R9, R0, RZ, 0x4 ;  /* 0x0000000009007211 */ /* 0x000fe200078f20ff */
[----:B------:R-:W-:-:S02]  /*01f0*/  IMAD.X R9, RZ, RZ, RZ, P0 ;  /* 0x000000ffff097224 */ /* 0x000fc400000e06ff */
[----:B------:R-:W-:Y:S01]  /*0200*/  IADD3 R13, PT, PT, R5, R13, RZ ;  /* 0x0000000d050d7210 */ /* 0x000fe20007ffe0ff */
[----:B------:R-:W-:Y:S01]  /*0210*/  IMAD.MOV.U32 R25, RZ, RZ, RZ ;  /* 0x000000ffff197224 */ /* 0x000fe200078e00ff */
[----:B-1----:R-:W-:Y:S02]  /*0220*/  LEA R12, P1, R2, UR12, 0x2 ;  /* 0x0000000c020c7c11 */ /* 0x002fe4000f8210ff */
[----:B------:R-:W-:Y:S02]  /*0230*/  LEA R8, P0, R4, UR14, 0x2 ;  /* 0x0000000e04087c11 */ /* 0x000fe4000f8010ff */
[----:B------:R-:W-:Y:S01]  /*0240*/  SHF.R.S32.HI R14, RZ, 0x4, R0 ;  /* 0x00000004ff0e7819 */ /* 0x000fe20000011400 */
[----:B0-----:R-:W-:Y:S01]  /*0250*/  ULEA UR4, UR6, UR4, 0x18 ;  /* 0x0000000406047291 */ /* 0x001fe2000f8ec0ff */
[----:B------:R-:W-:Y:S01]  /*0260*/  LEA.HI.X R5, R2, UR13, R9, 0x2, P1 ;  /* 0x0000000d02057c11 */ /* 0x000fe200088f1409 */
[----:B------:R-:W-:Y:S01]  /*0270*/  ULEA UR5, UR6, UR5, 0x18 ;  /* 0x0000000506057291 */ /* 0x000fe2000f8ec0ff */
[----:B------:R-:W-:Y:S01]  /*0280*/  LEA.HI.X R9, R4, UR15, R13, 0x2, P0 ;  /* 0x0000000f04097c11 */ /* 0x000fe200080f140d */
[----:B------:R-:W-:Y:S01]  /*0290*/  IMAD.MOV.U32 R4, RZ, RZ, R11 ;  /* 0x000000ffff047224 */ /* 0x000fe200078e000b */
[----:B------:R-:W-:Y:S01]  /*02a0*/  VIMNMX.U32 R14, PT, PT, R14, 0x1, !PT ;  /* 0x000000010e0e7848 */ /* 0x000fe20007fe0000 */
[----:B------:R-:W-:Y:S01]  /*02b0*/  IMAD.MOV.U32 R2, RZ, RZ, RZ ;  /* 0x000000ffff027224 */ /* 0x000fe200078e00ff */
[----:B------:R-:W-:-:S02]  /*02c0*/  LEA R18, R3, UR4, 0x6 ;  /* 0x0000000403127c11 */ /* 0x000fc4000f8e30ff */
[C---:B------:R-:W-:Y:S02]  /*02d0*/  LEA R13, R11.reuse, UR5, 0x2 ;  /* 0x000000050b0d7c11 */ /* 0x040fe4000f8e10ff */
[----:B------:R-:W-:Y:S01]  /*02e0*/  MOV R0, RZ ;  /* 0x000000ff00007202 */ /* 0x000fe20000000f00 */
[----:B------:R-:W-:Y:S01]  /*02f0*/  IMAD R15, R11, 0x4, R18 ;  /* 0x000000040b0f7824 */ /* 0x000fe200078e0212 */
[----:B------:R-:W-:Y:S02]  /*0300*/  LEA R16, R3, R13, 0x6 ;  /* 0x0000000d03107211 */ /* 0x000fe400078e30ff */
[----:B------:R-:W-:-:S07]  /*0310*/  SHF.R.S32.HI R17, RZ, 0x1f, R14 ;  /* 0x0000001fff117819 */ /* 0x000fce000001140e */
.L_x_1:
[-C--:B--2---:R-:W-:Y:S02]  /*0320*/  ISETP.GE.U32.AND P1, PT, R4, R6.reuse, PT ;  /* 0x000000060400720c */ /* 0x084fe40003f26070 */
[----:B------:R-:W-:Y:S02]  /*0330*/  CS2R R26, SRZ ;  /* 0x00000000001a7805 */ /* 0x000fe4000001ff00 */
[----:B------:R-:W-:Y:S02]  /*0340*/  ISETP.GE.U32.AND P0, PT, R3, R6, PT ;  /* 0x000000060300720c */ /* 0x000fe40003f06070 */
[-C--:B------:R-:W-:Y:S02]  /*0350*/  ISETP.GE.U32.AND.EX P1, PT, R2, R7.reuse, PT, P1 ;  /* 0x000000070200720c */ /* 0x080fe40003f26110 */
[----:B------:R-:W-:Y:S02]  /*0360*/  ISETP.GE.U32.AND.EX P0, PT, R0, R7, PT, P0 ;  /* 0x000000070000720c */ /* 0x000fe40003f06100 */
[----:B------:R-:W-:-:S02]  /*0370*/  PLOP3.LUT P1, PT, P2, P1, PT, 0xf8, 0x8f ;  /* 0x00000000008f781c */ /* 0x000fc40001723f70 */
[----:B------:R-:W-:-:S11]  /*0380*/  ISETP.GE.OR P0, PT, R22, R6, P0 ;  /* 0x000000061600720c */ /* 0x000fd60000706670 */
[----:B------:R-:W-:Y:S02]  /*0390*/  @!P1 IMAD.MOV.U32 R20, RZ, RZ, R12 ;  /* 0x000000ffff149224 */ /* 0x000fe400078e000c */
[----:B------:R-:W-:-:S05]  /*03a0*/  @!P1 IMAD.MOV.U32 R21, RZ, RZ, R5 ;  /* 0x000000ffff159224 */ /* 0x000fca00078e0005 */
[----:B------:R0:W2:Y:S02]  /*03b0*/  @!P1 LDG.E R26, desc[UR8][R20.64] ;  /* 0x00000008141a9981 */ /* 0x0000a4000c1e1900 */
[----:B0-----:R-:W-:Y:S01]  /*03c0*/  MOV R20, R8 ;  /* 0x0000000800147202 */ /* 0x001fe20000000f00 */
[----:B------:R-:W-:-:S05]  /*03d0*/  IMAD.MOV.U32 R21, RZ, RZ, R9 ;  /* 0x000000ffff157224 */ /* 0x000fca00078e0009 */
[----:B------:R0:W3:Y:S01]  /*03e0*/  @!P0 LDG.E R27, desc[UR8][R20.64] ;  /* 0x00000008141b8981 */ /* 0x0000e2000c1e1900 */
[----:B------:R-:W-:Y:S02]  /*03f0*/  IADD3 R14, P0, PT, R14, -0x1, RZ ;  /* 0xffffffff0e0e7810 */ /* 0x000fe40007f1e0ff */
[----:B------:R-:W-:Y:S02]  /*0400*/  IADD3 R4, P1, PT, R4, 0x10, RZ ;  /* 0x0000001004047810 */ /* 0x000fe40007f3e0ff */
[----:B------:R-:W-:Y:S02]  /*0410*/  IADD3.X R17, PT, PT, R17, -0x1, RZ, P0, !PT ;  /* 0xffffffff11117810 */ /* 0x000fe400007fe4ff */
[----:B------:R-:W-:Y:S01]  /*0420*/  ISETP.NE.U32.AND P0, PT, R14, RZ, PT ;  /* 0x000000ff0e00720c */ /* 0x000fe20003f05070 */
[----:B------:R-:W-:Y:S01]  /*0430*/  IMAD.X R2, RZ, RZ, R2, P1 ;  /* 0x000000ffff027224 */ /* 0x000fe200008e0602 */
[----:B------:R-:W-:Y:S01]  /*0440*/  IADD3 R3, P3, PT, R3, 0x10, RZ ;  /* 0x0000001003037810 */ /* 0x000fe20007f7e0ff */
[----:B0-----:R-:W-:Y:S01]  /*0450*/  IMAD.WIDE R20, R6, 0x40, R20 ;  /* 0x0000004006147825 */ /* 0x001fe200078e0214 */
[----:B------:R-:W-:-:S02]  /*0460*/  ISETP.NE.AND.EX P0, PT, R17, RZ, PT, P0 ;  /* 0x000000ff1100720c */ /* 0x000fc40003f05300 */
[----:B------:R-:W-:Y:S02]  /*0470*/  IADD3 R12, P4, PT, R12, 0x40, RZ ;  /* 0x000000400c0c7810 */ /* 0x000fe40007f9e0ff */
[----:B------:R-:W-:Y:S02]  /*0480*/  IADD3.X R0, PT, PT, RZ, R0, RZ, P3, !PT ;  /* 0x00000000ff007210 */ /* 0x000fe40001ffe4ff */
[----:B------:R-:W-:Y:S01]  /*0490*/  IADD3.X R5, PT, PT, RZ, R5, RZ, P4, !PT ;  /* 0x00000005ff057210 */ /* 0x000fe200027fe4ff */
[----:B--2---:R-:W-:Y:S04]  /*04a0*/  STS [R15], R26 ;  /* 0x0000001a0f007388 */ /* 0x004fe80000000800 */
[----:B---3--:R-:W-:Y:S01]  /*04b0*/  STS [R16], R27 ;  /* 0x0000001b10007388 */ /* 0x008fe20000000800 */
[----:B------:R-:W-:Y:S06]  /*04c0*/  BAR.SYNC.DEFER_BLOCKING 0x0 ;  /* 0x0000000000007b1d */ /* 0x000fec0000010000 */
[----:B------:R-:W-:Y:S04]  /*04d0*/  LDS R28, [R13] ;  /* 0x000000000d1c7984 */ /* 0x000fe80000000800 */
[----:B------:R-:W0:Y:S04]  /*04e0*/  LDS.128 R8, [R18] ;  /* 0x0000000012087984 */ /* 0x000e280000000c00 */
[----:B------:R-:W1:Y:S04]  /*04f0*/  LDS R24, [R13+0x40] ;  /* 0x000040000d187984 */ /* 0x000e680000000800 */
[----:B------:R-:W-:Y:S01]  /*0500*/  LDS R26, [R13+0x180] ;  /* 0x000180000d1a7984 */ /* 0x000fe20000000800 */
[----:B0-----:R-:W-:-:S03]  /*0510*/  FFMA R25, R8, R28, R25 ;  /* 0x0000001c08197223 */ /* 0x001fc60000000019 */
[----:B------:R-:W0:Y:S01]  /*0520*/  LDS R28, [R13+0x80] ;  /* 0x000080000d1c7984 */ /* 0x000e220000000800 */
[----:B-1----:R-:W-:-:S03]  /*0530*/  FFMA R9, R24, R9, R25 ;  /* 0x0000000918097223 */ /* 0x002fc60000000019 */
[----:B------:R-:W1:Y:S04]  /*0540*/  LDS R8, [R13+0xc0] ;  /* 0x0000c0000d087984 */ /* 0x000e680000000800 */
[----:B------:R-:W-:Y:S04]  /*0550*/  LDS R25, [R13+0x100] ;  /* 0x000100000d197984 */ /* 0x000fe80000000800 */
[----:B------:R-:W-:Y:S01]  /*0560*/  LDS R24, [R13+0x140] ;  /* 0x000140000d187984 */ /* 0x000fe20000000800 */
[----:B0-----:R-:W-:-:S04]  /*0570*/  FFMA R9, R28, R10, R9 ;  /* 0x0000000a1c097223 */ /* 0x001fc80000000009 */
[----:B-1----:R-:W-:Y:S02]  /*0580*/  FFMA R27, R8, R11, R9 ;  /* 0x0000000b081b7223 */ /* 0x002fe40000000009 */
[----:B------:R-:W0:Y:S02]  /*0590*/  LDS.128 R8, [R18+0x10] ;  /* 0x0000100012087984 */ /* 0x000e240000000c00 */
[----:B0-----:R-:W-:Y:S02]  /*05a0*/  FFMA R25, R8, R25, R27 ;  /* 0x0000001908197223 */ /* 0x001fe4000000001b */
[----:B------:R-:W0:Y:S02]  /*05b0*/  LDS R8, [R13+0x1c0] ;  /* 0x0001c0000d087984 */ /* 0x000e240000000800 */
[----:B------:R-:W-:Y:S02]  /*05c0*/  FFMA R9, R24, R9, R25 ;  /* 0x0000000918097223 */ /* 0x000fe40000000019 */
[----:B------:R-:W-:Y:S02]  /*05d0*/  LDS R25, [R13+0x200] ;  /* 0x000200000d197984 */ /* 0x000fe40000000800 */
[----:B------:R-:W-:-:S02]  /*05e0*/  FFMA R9, R26, R10, R9 ;  /* 0x0000000a1a097223 */ /* 0x000fc40000000009 */
[----:B------:R-:W-:Y:S04]  /*05f0*/  LDS R24, [R13+0x240] ;  /* 0x000240000d187984 */ /* 0x000fe80000000800 */
[----:B------:R-:W-:Y:S01]  /*0600*/  LDS R26, [R13+0x280] ;  /* 0x000280000d1a7984 */ /* 0x000fe20000000800 */
[----:B0-----:R-:W-:-:S03]  /*0610*/  FFMA R27, R8, R11, R9 ;  /* 0x0000000b081b7223 */ /* 0x001fc60000000009 */
        /* <DEDUP_REMOVED lines=12> */
[----:B------:R-:W-:-:S04]  /*06e0*/  FFMA R9, R26, R9, R25 ;  /* 0x000000091a097223 */ /* 0x000fc80000000019 */
[----:B0-----:R-:W-:Y:S01]  /*06f0*/  FFMA R25, R8, R10, R9 ;  /* 0x0000000a08197223 */ /* 0x001fe20000000009 */
[----:B------:R-:W-:Y:S01]  /*0700*/  MOV R8, R20 ;  /* 0x0000001400087202 */ /* 0x000fe20000000f00 */
[----:B------:R-:W-:Y:S02]  /*0710*/  IMAD.MOV.U32 R9, RZ, RZ, R21 ;  /* 0x000000ffff097224 */ /* 0x000fe400078e0015 */
[----:B------:R-:W-:Y:S01]  /*0720*/  FFMA R25, R24, R11, R25 ;  /* 0x0000000b18197223 */ /* 0x000fe20000000019 */
[----:B------:R-:W-:Y:S06]  /*0730*/  BAR.SYNC.DEFER_BLOCKING 0x0 ;  /* 0x0000000000007b1d */ /* 0x000fec0000010000 */
[----:B------:R-:W-:Y:S05]  /*0740*/  @P0 BRA `(.L_x_1) ;  /* 0xfffffff800f40947 */ /* 0x000fea000383ffff */
.L_x_0:
[----:B------:R-:W-:-:S04]  /*0750*/  VIMNMX R3, PT, PT, R22, R19, !PT ;  /* 0x0000001316037248 */ /* 0x000fc80007fe0100 */
[----:B------:R-:W-:-:S13]  /*0760*/  ISETP.GE.AND P0, PT, R3, R6, PT ;  /* 0x000000060300720c */ /* 0x000fda0003f06270 */
[----:B------:R-:W-:Y:S05]  /*0770*/  @P0 EXIT ;  /* 0x000000000000094d */ /* 0x000fea0003800000 */
[----:B------:R-:W0:Y:S01]  /*0780*/  LDC.64 R2, c[0x0][0x390] ;  /* 0x0000e400ff027b82 */ /* 0x000e220000000a00 */
[----:B------:R-:W-:-:S04]  /*0790*/  IMAD R19, R19, R6, R22 ;  /* 0x0000000613137224 */ /* 0x000fc800078e0216 */
[----:B0-----:R-:W-:-:S05]  /*07a0*/  IMAD.WIDE R2, R19, 0x4, R2 ;  /* 0x0000000413027825 */ /* 0x001fca00078e0202 */
[----:B------:R-:W-:Y:S01]  /*07b0*/  STG.E desc[UR8][R2.64], R25 ;  /* 0x0000001902007986 */ /* 0x000fe2000c101908 */
[----:B------:R-:W-:Y:S05]  /*07c0*/  EXIT ;  /* 0x000000000000794d */ /* 0x000fea0003800000 */
.L_x_2:
[----:B------:R-:W-:-:S00]  /*07d0*/  BRA `(.L_x_2) ;  /* 0xfffffffc00fc7947 */ /* 0x000fc0000383ffff */
[----:B------:R-:W-:-:S00]  /*07e0*/  NOP ;  /* 0x0000000000007918 */ /* 0x000fc00000000000 */
        /* <DEDUP_REMOVED lines=9> */
.L_x_3:


//--------------------- .nv.shared._Z22matMulWithTilingKernelPfS_S_i --------------------------
	.section	.nv.shared._Z22matMulWithTilingKernelPfS_S_i,"aw",@nobits
	.sectionflags	@""
	.align	4
.nv.shared._Z22matMulWithTilingKernelPfS_S_i:
	.zero		3072


//--------------------- .nv.shared.reserved.0     --------------------------
	.section	.nv.shared.reserved.0,"aw",@nobits
	.weak		__nv_reservedSMEM_offset_0_alias
	.size		__nv_reservedSMEM_offset_0_alias, 0, 64
	.other		__nv_reservedSMEM_offset_0_alias,@"STO_CUDA_RESERVED_SHARED STV_DEFAULT"
__nv_reservedSMEM_offset_0_alias:
	.zero		0
	.zero		64


//--------------------- .nv.constant0._Z22matMulWithTilingKernelPfS_S_i --------------------------
	.section	.nv.constant0._Z22matMulWithTilingKernelPfS_S_i,"a",@progbits
	.sectionflags	@""
	.align	4
.nv.constant0._Z22matMulWithTilingKernelPfS_S_i:
	.zero		924


//--------------------- SYMBOLS --------------------------

	.type		.nv.reservedSmem.offset0,@object
	.size		.nv.reservedSmem.offset0,0x4
	.type		.nv.reservedSmem.cap,@object
	.size		.nv.reservedSmem.cap,0x4
